//
// Generated by NVIDIA NVVM Compiler
//
// Compiler Build ID: CL-36424714
// Cuda compilation tools, release 13.0, V13.0.88
// Based on NVVM 20.0.0
//

.version 9.0
.target sm_100
.address_size 64

	// .globl	_Z15VectorMulKernelPiS_S_mmm

.visible .entry _Z15VectorMulKernelPiS_S_mmm(
	.param .u64 .ptr .align 1 _Z15VectorMulKernelPiS_S_mmm_param_0,
	.param .u64 .ptr .align 1 _Z15VectorMulKernelPiS_S_mmm_param_1,
	.param .u64 .ptr .align 1 _Z15VectorMulKernelPiS_S_mmm_param_2,
	.param .u64 _Z15VectorMulKernelPiS_S_mmm_param_3,
	.param .u64 _Z15VectorMulKernelPiS_S_mmm_param_4,
	.param .u64 _Z15VectorMulKernelPiS_S_mmm_param_5
)
{
	.reg .pred 	%p<13>;
	.reg .b32 	%r<56>;
	.reg .b64 	%rd<106>;
	.reg .b64 	%fd<53>;

	ld.param.u64 	%rd25, [_Z15VectorMulKernelPiS_S_mmm_param_1];
	ld.param.u64 	%rd26, [_Z15VectorMulKernelPiS_S_mmm_param_2];
	ld.param.u64 	%rd27, [_Z15VectorMulKernelPiS_S_mmm_param_3];
	ld.param.u64 	%rd23, [_Z15VectorMulKernelPiS_S_mmm_param_4];
	ld.param.u64 	%rd24, [_Z15VectorMulKernelPiS_S_mmm_param_5];
	cvta.to.global.u64 	%rd1, %rd26;
	cvta.to.global.u64 	%rd2, %rd25;
	mov.u32 	%r1, %ctaid.x;
	mov.u32 	%r2, %ntid.x;
	mov.u32 	%r3, %tid.x;
	mad.lo.s32 	%r4, %r1, %r2, %r3;
	mov.u32 	%r5, %ctaid.y;
	mov.u32 	%r6, %ntid.y;
	mov.u32 	%r7, %tid.y;
	mad.lo.s32 	%r8, %r5, %r6, %r7;
	cvt.s64.s32 	%rd3, %r4;
	setp.le.u64 	%p1, %rd24, %rd3;
	cvt.u64.u32 	%rd4, %r8;
	setp.le.u64 	%p2, %rd27, %rd4;
	or.pred  	%p3, %p1, %p2;
	@%p3 bra 	$L__BB0_14;
	setp.eq.s64 	%p4, %rd23, 0;
	mov.f64 	%fd52, 0d0000000000000000;
	@%p4 bra 	$L__BB0_13;
	mul.lo.s64 	%rd5, %rd23, %rd4;
	and.b64  	%rd6, %rd23, 7;
	setp.lt.u64 	%p5, %rd23, 8;
	mov.f64 	%fd52, 0d0000000000000000;
	mov.b64 	%rd104, 0;
	@%p5 bra 	$L__BB0_5;
	and.b64  	%rd104, %rd23, -8;
	shl.b64 	%rd30, %rd3, 2;
	add.s64 	%rd101, %rd1, %rd30;
	shl.b64 	%rd31, %rd5, 2;
	add.s64 	%rd32, %rd31, %rd2;
	add.s64 	%rd100, %rd32, 16;
	mov.f64 	%fd52, 0d0000000000000000;
	mov.u64 	%rd102, %rd104;
$L__BB0_4:
	.pragma "nounroll";
	ld.global.u32 	%r10, [%rd100+-16];
	ld.global.u32 	%r11, [%rd101];
	mul.lo.s32 	%r12, %r11, %r10;
	cvt.rn.f64.s32 	%fd17, %r12;
	add.f64 	%fd18, %fd52, %fd17;
	ld.global.u32 	%r13, [%rd100+-12];
	shl.b64 	%rd33, %rd24, 2;
	add.s64 	%rd34, %rd101, %rd33;
	ld.global.u32 	%r14, [%rd34];
	mul.lo.s32 	%r15, %r14, %r13;
	cvt.rn.f64.s32 	%fd19, %r15;
	add.f64 	%fd20, %fd18, %fd19;
	ld.global.u32 	%r16, [%rd100+-8];
	add.s64 	%rd35, %rd34, %rd33;
	ld.global.u32 	%r17, [%rd35];
	mul.lo.s32 	%r18, %r17, %r16;
	cvt.rn.f64.s32 	%fd21, %r18;
	add.f64 	%fd22, %fd20, %fd21;
	ld.global.u32 	%r19, [%rd100+-4];
	add.s64 	%rd36, %rd35, %rd33;
	ld.global.u32 	%r20, [%rd36];
	mul.lo.s32 	%r21, %r20, %r19;
	cvt.rn.f64.s32 	%fd23, %r21;
	add.f64 	%fd24, %fd22, %fd23;
	ld.global.u32 	%r22, [%rd100];
	add.s64 	%rd37, %rd36, %rd33;
	ld.global.u32 	%r23, [%rd37];
	mul.lo.s32 	%r24, %r23, %r22;
	cvt.rn.f64.s32 	%fd25, %r24;
	add.f64 	%fd26, %fd24, %fd25;
	ld.global.u32 	%r25, [%rd100+4];
	add.s64 	%rd38, %rd37, %rd33;
	ld.global.u32 	%r26, [%rd38];
	mul.lo.s32 	%r27, %r26, %r25;
	cvt.rn.f64.s32 	%fd27, %r27;
	add.f64 	%fd28, %fd26, %fd27;
	ld.global.u32 	%r28, [%rd100+8];
	add.s64 	%rd39, %rd38, %rd33;
	ld.global.u32 	%r29, [%rd39];
	mul.lo.s32 	%r30, %r29, %r28;
	cvt.rn.f64.s32 	%fd29, %r30;
	add.f64 	%fd30, %fd28, %fd29;
	ld.global.u32 	%r31, [%rd100+12];
	add.s64 	%rd40, %rd39, %rd33;
	ld.global.u32 	%r32, [%rd40];
	mul.lo.s32 	%r33, %r32, %r31;
	cvt.rn.f64.s32 	%fd31, %r33;
	add.f64 	%fd52, %fd30, %fd31;
	add.s64 	%rd102, %rd102, -8;
	shl.b64 	%rd41, %rd24, 5;
	add.s64 	%rd101, %rd101, %rd41;
	add.s64 	%rd100, %rd100, 32;
	setp.ne.s64 	%p6, %rd102, 0;
	@%p6 bra 	$L__BB0_4;
$L__BB0_5:
	setp.eq.s64 	%p7, %rd6, 0;
	@%p7 bra 	$L__BB0_13;
	and.b64  	%rd17, %rd23, 3;
	setp.lt.u64 	%p8, %rd6, 4;
	@%p8 bra 	$L__BB0_8;
	add.s64 	%rd42, %rd104, %rd5;
	shl.b64 	%rd43, %rd42, 2;
	add.s64 	%rd44, %rd2, %rd43;
	ld.global.u32 	%r34, [%rd44];
	mad.lo.s64 	%rd45, %rd104, %rd24, %rd3;
	shl.b64 	%rd46, %rd45, 2;
	add.s64 	%rd47, %rd1, %rd46;
	ld.global.u32 	%r35, [%rd47];
	mul.lo.s32 	%r36, %r35, %r34;
	cvt.rn.f64.s32 	%fd33, %r36;
	add.f64 	%fd34, %fd52, %fd33;
	add.s64 	%rd48, %rd104, 1;
	and.b64  	%rd49, %rd48, 4294967295;
	add.s64 	%rd50, %rd49, %rd5;
	shl.b64 	%rd51, %rd50, 2;
	add.s64 	%rd52, %rd2, %rd51;
	ld.global.u32 	%r37, [%rd52];
	mad.lo.s64 	%rd53, %rd49, %rd24, %rd3;
	shl.b64 	%rd54, %rd53, 2;
	add.s64 	%rd55, %rd1, %rd54;
	ld.global.u32 	%r38, [%rd55];
	mul.lo.s32 	%r39, %r38, %r37;
	cvt.rn.f64.s32 	%fd35, %r39;
	add.f64 	%fd36, %fd34, %fd35;
	add.s64 	%rd56, %rd104, 2;
	and.b64  	%rd57, %rd56, 4294967295;
	add.s64 	%rd58, %rd57, %rd5;
	shl.b64 	%rd59, %rd58, 2;
	add.s64 	%rd60, %rd2, %rd59;
	ld.global.u32 	%r40, [%rd60];
	mad.lo.s64 	%rd61, %rd57, %rd24, %rd3;
	shl.b64 	%rd62, %rd61, 2;
	add.s64 	%rd63, %rd1, %rd62;
	ld.global.u32 	%r41, [%rd63];
	mul.lo.s32 	%r42, %r41, %r40;
	cvt.rn.f64.s32 	%fd37, %r42;
	add.f64 	%fd38, %fd36, %fd37;
	add.s64 	%rd64, %rd104, 3;
	and.b64  	%rd65, %rd64, 4294967295;
	add.s64 	%rd66, %rd65, %rd5;
	shl.b64 	%rd67, %rd66, 2;
	add.s64 	%rd68, %rd2, %rd67;
	ld.global.u32 	%r43, [%rd68];
	mad.lo.s64 	%rd69, %rd65, %rd24, %rd3;
	shl.b64 	%rd70, %rd69, 2;
	add.s64 	%rd71, %rd1, %rd70;
	ld.global.u32 	%r44, [%rd71];
	mul.lo.s32 	%r45, %r44, %r43;
	cvt.rn.f64.s32 	%fd39, %r45;
	add.f64 	%fd52, %fd38, %fd39;
	add.s64 	%rd72, %rd104, 4;
	and.b64  	%rd104, %rd72, 4294967295;
$L__BB0_8:
	setp.eq.s64 	%p9, %rd17, 0;
	@%p9 bra 	$L__BB0_13;
	setp.eq.s64 	%p10, %rd17, 1;
	@%p10 bra 	$L__BB0_11;
	add.s64 	%rd73, %rd104, %rd5;
	shl.b64 	%rd74, %rd73, 2;
	add.s64 	%rd75, %rd2, %rd74;
	ld.global.u32 	%r46, [%rd75];
	mad.lo.s64 	%rd76, %rd104, %rd24, %rd3;
	shl.b64 	%rd77, %rd76, 2;
	add.s64 	%rd78, %rd1, %rd77;
	ld.global.u32 	%r47, [%rd78];
	mul.lo.s32 	%r48, %r47, %r46;
	cvt.rn.f64.s32 	%fd41, %r48;
	add.f64 	%fd42, %fd52, %fd41;
	add.s64 	%rd79, %rd104, 1;
	and.b64  	%rd80, %rd79, 4294967295;
	add.s64 	%rd81, %rd80, %rd5;
	shl.b64 	%rd82, %rd81, 2;
	add.s64 	%rd83, %rd2, %rd82;
	ld.global.u32 	%r49, [%rd83];
	mad.lo.s64 	%rd84, %rd80, %rd24, %rd3;
	shl.b64 	%rd85, %rd84, 2;
	add.s64 	%rd86, %rd1, %rd85;
	ld.global.u32 	%r50, [%rd86];
	mul.lo.s32 	%r51, %r50, %r49;
	cvt.rn.f64.s32 	%fd43, %r51;
	add.f64 	%fd52, %fd42, %fd43;
	add.s64 	%rd87, %rd104, 2;
	and.b64  	%rd104, %rd87, 4294967295;
$L__BB0_11:
	and.b64  	%rd88, %rd23, 1;
	setp.eq.b64 	%p11, %rd88, 1;
	not.pred 	%p12, %p11;
	@%p12 bra 	$L__BB0_13;
	add.s64 	%rd89, %rd104, %rd5;
	shl.b64 	%rd90, %rd89, 2;
	add.s64 	%rd91, %rd2, %rd90;
	ld.global.u32 	%r52, [%rd91];
	mad.lo.s64 	%rd92, %rd104, %rd24, %rd3;
	shl.b64 	%rd93, %rd92, 2;
	add.s64 	%rd94, %rd1, %rd93;
	ld.global.u32 	%r53, [%rd94];
	mul.lo.s32 	%r54, %r53, %r52;
	cvt.rn.f64.s32 	%fd44, %r54;
	add.f64 	%fd52, %fd52, %fd44;
$L__BB0_13:
	ld.param.u64 	%rd99, [_Z15VectorMulKernelPiS_S_mmm_param_0];
	cvt.rzi.s32.f64 	%r55, %fd52;
	mad.lo.s64 	%rd95, %rd24, %rd4, %rd3;
	cvta.to.global.u64 	%rd96, %rd99;
	shl.b64 	%rd97, %rd95, 2;
	add.s64 	%rd98, %rd96, %rd97;
	st.global.u32 	[%rd98], %r55;
$L__BB0_14:
	ret;

}
	// .globl	_Z20VectorMatAInitializePimm
.visible .entry _Z20VectorMatAInitializePimm(
	.param .u64 .ptr .align 1 _Z20VectorMatAInitializePimm_param_0,
	.param .u64 _Z20VectorMatAInitializePimm_param_1,
	.param .u64 _Z20VectorMatAInitializePimm_param_2
)
{
	.reg .pred 	%p<2>;
	.reg .b32 	%r<6>;
	.reg .b64 	%rd<9>;

	ld.param.u64 	%rd2, [_Z20VectorMatAInitializePimm_param_0];
	ld.param.u64 	%rd3, [_Z20VectorMatAInitializePimm_param_1];
	ld.param.u64 	%rd4, [_Z20VectorMatAInitializePimm_param_2];
	mov.u32 	%r1, %ctaid.x;
	mov.u32 	%r2, %ntid.x;
	mov.u32 	%r3, %tid.x;
	mad.lo.s32 	%r4, %r1, %r2, %r3;
	cvt.s64.s32 	%rd1, %r4;
	mul.lo.s64 	%rd5, %rd4, %rd3;
	setp.le.u64 	%p1, %rd5, %rd1;
	@%p1 bra 	$L__BB1_2;
	cvta.to.global.u64 	%rd6, %rd2;
	shl.b64 	%rd7, %rd1, 2;
	add.s64 	%rd8, %rd6, %rd7;
	mov.b32 	%r5, 1;
	st.global.u32 	[%rd8], %r5;
$L__BB1_2:
	ret;

}
	// .globl	_Z20VectorMatBInitializePimm
.visible .entry _Z20VectorMatBInitializePimm(
	.param .u64 .ptr .align 1 _Z20VectorMatBInitializePimm_param_0,
	.param .u64 _Z20VectorMatBInitializePimm_param_1,
	.param .u64 _Z20VectorMatBInitializePimm_param_2
)
{
	.reg .pred 	%p<2>;
	.reg .b32 	%r<6>;
	.reg .b64 	%rd<9>;

	ld.param.u64 	%rd2, [_Z20VectorMatBInitializePimm_param_0];
	ld.param.u64 	%rd3, [_Z20VectorMatBInitializePimm_param_1];
	ld.param.u64 	%rd4, [_Z20VectorMatBInitializePimm_param_2];
	mov.u32 	%r1, %ctaid.x;
	mov.u32 	%r2, %ntid.x;
	mov.u32 	%r3, %tid.x;
	mad.lo.s32 	%r4, %r1, %r2, %r3;
	cvt.s64.s32 	%rd1, %r4;
	mul.lo.s64 	%rd5, %rd4, %rd3;
	setp.le.u64 	%p1, %rd5, %rd1;
	@%p1 bra 	$L__BB2_2;
	cvta.to.global.u64 	%rd6, %rd2;
	shl.b64 	%rd7, %rd1, 2;
	add.s64 	%rd8, %rd6, %rd7;
	mov.b32 	%r5, 1;
	st.global.u32 	[%rd8], %r5;
$L__BB2_2:
	ret;

}


// ===== COMPILED SASS (sm_100) =====

	.target	sm_100

	.elftype	@"ET_EXEC"


//--------------------- .note.nv.tkinfo           --------------------------
	.section	.note.nv.tkinfo,"",@"SHT_NOTE"
	.sectionflags	@"SHF_NOTE_NV_TKINFO"
	.tkinfo
        /*0018*/ 	.word	0x00000002
        /*0030*/ 	.string	""
        /*0030*/ 	.string	"ptxas"
        /*0030*/ 	.string	"Cuda compilation tools, release 13.0, V13.0.88"
        /*0030*/ 	.string	"Build cuda_13.0.r13.0/compiler.36424714_0"
        /*0030*/ 	.string	"-arch sm_100 -m 64 "



//--------------------- .note.nv.cuinfo           --------------------------
	.section	.note.nv.cuinfo,"",@"SHT_NOTE"
	.sectionflags	@"SHF_NOTE_NV_CUINFO"
        /*0018*/ 	.short	0x0002
        /*001a*/ 	.short	0x0064
        /*001c*/ 	.short	0x0082
	.zero		2


//--------------------- .nv.info                  --------------------------
	.section	.nv.info,"",@"SHT_CUDA_INFO"
	.align	4


	//----- nvinfo : EIATTR_REGCOUNT
	.align		4
        /*0000*/ 	.byte	0x04, 0x2f
        /*0002*/ 	.short	(.L_1 - .L_0)
	.align		4
.L_0:
        /*0004*/ 	.word	index@(_Z15VectorMulKernelPiS_S_mmm)
        /*0008*/ 	.word	0x00000020


	//----- nvinfo : EIATTR_FRAME_SIZE
	.align		4
.L_1:
        /*000c*/ 	.byte	0x04, 0x11
        /*000e*/ 	.short	(.L_3 - .L_2)
	.align		4
.L_2:
        /*0010*/ 	.word	index@(_Z15VectorMulKernelPiS_S_mmm)
        /*0014*/ 	.word	0x00000000


	//----- nvinfo : EIATTR_REGCOUNT
	.align		4
.L_3:
        /*0018*/ 	.byte	0x04, 0x2f
        /*001a*/ 	.short	(.L_5 - .L_4)
	.align		4
.L_4:
        /*001c*/ 	.word	index@(_Z20VectorMatAInitializePimm)
        /*0020*/ 	.word	0x00000008


	//----- nvinfo : EIATTR_FRAME_SIZE
	.align		4
.L_5:
        /*0024*/ 	.byte	0x04, 0x11
        /*0026*/ 	.short	(.L_7 - .L_6)
	.align		4
.L_6:
        /*0028*/ 	.word	index@(_Z20VectorMatAInitializePimm)
        /*002c*/ 	.word	0x00000000


	//----- nvinfo : EIATTR_REGCOUNT
	.align		4
.L_7:
        /*0030*/ 	.byte	0x04, 0x2f
        /*0032*/ 	.short	(.L_9 - .L_8)
	.align		4
.L_8:
        /*0034*/ 	.word	index@(_Z20VectorMatBInitializePimm)
        /*0038*/ 	.word	0x00000008


	//----- nvinfo : EIATTR_FRAME_SIZE
	.align		4
.L_9:
        /*003c*/ 	.byte	0x04, 0x11
        /*003e*/ 	.short	(.L_11 - .L_10)
	.align		4
.L_10:
        /*0040*/ 	.word	index@(_Z20VectorMatBInitializePimm)
        /*0044*/ 	.word	0x00000000


	//----- nvinfo : EIATTR_MIN_STACK_SIZE
	.align		4
.L_11:
        /*0048*/ 	.byte	0x04, 0x12
        /*004a*/ 	.short	(.L_13 - .L_12)
	.align		4
.L_12:
        /*004c*/ 	.word	index@(_Z20VectorMatBInitializePimm)
        /*0050*/ 	.word	0x00000000


	//----- nvinfo : EIATTR_MIN_STACK_SIZE
	.align		4
.L_13:
        /*0054*/ 	.byte	0x04, 0x12
        /*0056*/ 	.short	(.L_15 - .L_14)
	.align		4
.L_14:
        /*0058*/ 	.word	index@(_Z20VectorMatAInitializePimm)
        /*005c*/ 	.word	0x00000000


	//----- nvinfo : EIATTR_MIN_STACK_SIZE
	.align		4
.L_15:
        /*0060*/ 	.byte	0x04, 0x12
        /*0062*/ 	.short	(.L_17 - .L_16)
	.align		4
.L_16:
        /*0064*/ 	.word	index@(_Z15VectorMulKernelPiS_S_mmm)
        /*0068*/ 	.word	0x00000000
.L_17:


//--------------------- .nv.compat                --------------------------
	.section	.nv.compat,"",@"SHT_CUDA_COMPAT_INFO"
	.align	4
        /*0000*/ 	.byte	0x02, 0x09, 0x00, 0x00, 0x02, 0x02, 0x01, 0x00, 0x02, 0x05, 0x05, 0x00, 0x03, 0x07, 0x01, 0x01
        /*0010*/ 	.byte	0x02, 0x03, 0x00, 0x00, 0x02, 0x06, 0x01, 0x00, 0x04, 0x0b, 0x08, 0x00, 0x01, 0x00, 0x00, 0x00
        /*0020*/ 	.byte	0x00, 0x00, 0x00, 0x00


//--------------------- .nv.info._Z20VectorMatBInitializePimm --------------------------
	.section	.nv.info._Z20VectorMatBInitializePimm,"",@"SHT_CUDA_INFO"
	.sectionflags	@""
	.align	4


	//----- nvinfo : EIATTR_CUDA_API_VERSION
	.align		4
        /*0000*/ 	.byte	0x04, 0x37
        /*0002*/ 	.short	(.L_19 - .L_18)
.L_18:
        /*0004*/ 	.word	0x00000082


	//----- nvinfo : EIATTR_KPARAM_INFO
	.align		4
.L_19:
        /*0008*/ 	.byte	0x04, 0x17
        /*000a*/ 	.short	(.L_21 - .L_20)
.L_20:
        /*000c*/ 	.word	0x00000000
        /*0010*/ 	.short	0x0002
        /*0012*/ 	.short	0x0010
        /*0014*/ 	.byte	0x00, 0xf0, 0x21, 0x00


	//----- nvinfo : EIATTR_KPARAM_INFO
	.align		4
.L_21:
        /*0018*/ 	.byte	0x04, 0x17
        /*001a*/ 	.short	(.L_23 - .L_22)
.L_22:
        /*001c*/ 	.word	0x00000000
        /*0020*/ 	.short	0x0001
        /*0022*/ 	.short	0x0008
        /*0024*/ 	.byte	0x00, 0xf0, 0x21, 0x00


	//----- nvinfo : EIATTR_KPARAM_INFO
	.align		4
.L_23:
        /*0028*/ 	.byte	0x04, 0x17
        /*002a*/ 	.short	(.L_25 - .L_24)
.L_24:
        /*002c*/ 	.word	0x00000000
        /*0030*/ 	.short	0x0000
        /*0032*/ 	.short	0x0000
        /*0034*/ 	.byte	0x00, 0xf5, 0x21, 0x00


	//----- nvinfo : EIATTR_SPARSE_MMA_MASK
	.align		4
.L_25:
        /*0038*/ 	.byte	0x03, 0x50
        /*003a*/ 	.short	0x0000


	//----- nvinfo : EIATTR_MAXREG_COUNT
	.align		4
        /*003c*/ 	.byte	0x03, 0x1b
        /*003e*/ 	.short	0x00ff


	//----- nvinfo : EIATTR_MERCURY_ISA_VERSION
	.align		4
        /*0040*/ 	.byte	0x03, 0x5f
        /*0042*/ 	.short	0x0101


	//----- nvinfo : EIATTR_VRC_CTA_INIT_COUNT
	.align		4
        /*0044*/ 	.byte	0x02, 0x4a
	.zero		1
	.zero		1


	//----- nvinfo : EIATTR_EXIT_INSTR_OFFSETS
	.align		4
        /*0048*/ 	.byte	0x04, 0x1c
        /*004a*/ 	.short	(.L_27 - .L_26)


	//   ....[0]....
.L_26:
        /*004c*/ 	.word	0x000000f0


	//   ....[1]....
        /*0050*/ 	.word	0x00000160


	//----- nvinfo : EIATTR_CBANK_PARAM_SIZE
	.align		4
.L_27:
        /*0054*/ 	.byte	0x03, 0x19
        /*0056*/ 	.short	0x0018


	//----- nvinfo : EIATTR_PARAM_CBANK
	.align		4
        /*0058*/ 	.byte	0x04, 0x0a
        /*005a*/ 	.short	(.L_29 - .L_28)
	.align		4
.L_28:
        /*005c*/ 	.word	index@(.nv.constant0._Z20VectorMatBInitializePimm)
        /*0060*/ 	.short	0x0380
        /*0062*/ 	.short	0x0018


	//----- nvinfo : EIATTR_SW_WAR
	.align		4
.L_29:
        /*0064*/ 	.byte	0x04, 0x36
        /*0066*/ 	.short	(.L_31 - .L_30)
.L_30:
        /*0068*/ 	.word	0x00000008
.L_31:


//--------------------- .nv.info._Z20VectorMatAInitializePimm --------------------------
	.section	.nv.info._Z20VectorMatAInitializePimm,"",@"SHT_CUDA_INFO"
	.sectionflags	@""
	.align	4


	//----- nvinfo : EIATTR_CUDA_API_VERSION
	.align		4
        /*0000*/ 	.byte	0x04, 0x37
        /*0002*/ 	.short	(.L_33 - .L_32)
.L_32:
        /*0004*/ 	.word	0x00000082


	//----- nvinfo : EIATTR_KPARAM_INFO
	.align		4
.L_33:
        /*0008*/ 	.byte	0x04, 0x17
        /*000a*/ 	.short	(.L_35 - .L_34)
.L_34:
        /*000c*/ 	.word	0x00000000
        /*0010*/ 	.short	0x0002
        /*0012*/ 	.short	0x0010
        /*0014*/ 	.byte	0x00, 0xf0, 0x21, 0x00


	//----- nvinfo : EIATTR_KPARAM_INFO
	.align		4
.L_35:
        /*0018*/ 	.byte	0x04, 0x17
        /*001a*/ 	.short	(.L_37 - .L_36)
.L_36:
        /*001c*/ 	.word	0x00000000
        /*0020*/ 	.short	0x0001
        /*0022*/ 	.short	0x0008
        /*0024*/ 	.byte	0x00, 0xf0, 0x21, 0x00


	//----- nvinfo : EIATTR_KPARAM_INFO
	.align		4
.L_37:
        /*0028*/ 	.byte	0x04, 0x17
        /*002a*/ 	.short	(.L_39 - .L_38)
.L_38:
        /*002c*/ 	.word	0x00000000
        /*0030*/ 	.short	0x0000
        /*0032*/ 	.short	0x0000
        /*0034*/ 	.byte	0x00, 0xf5, 0x21, 0x00


	//----- nvinfo : EIATTR_SPARSE_MMA_MASK
	.align		4
.L_39:
        /*0038*/ 	.byte	0x03, 0x50
        /*003a*/ 	.short	0x0000


	//----- nvinfo : EIATTR_MAXREG_COUNT
	.align		4
        /*003c*/ 	.byte	0x03, 0x1b
        /*003e*/ 	.short	0x00ff


	//----- nvinfo : EIATTR_MERCURY_ISA_VERSION
	.align		4
        /*0040*/ 	.byte	0x03, 0x5f
        /*0042*/ 	.short	0x0101


	//----- nvinfo : EIATTR_VRC_CTA_INIT_COUNT
	.align		4
        /*0044*/ 	.byte	0x02, 0x4a
	.zero		1
	.zero		1


	//----- nvinfo : EIATTR_EXIT_INSTR_OFFSETS
	.align		4
        /*0048*/ 	.byte	0x04, 0x1c
        /*004a*/ 	.short	(.L_41 - .L_40)


	//   ....[0]....
.L_40:
        /*004c*/ 	.word	0x000000f0


	//   ....[1]....
        /*0050*/ 	.word	0x00000160


	//----- nvinfo : EIATTR_CBANK_PARAM_SIZE
	.align		4
.L_41:
        /*0054*/ 	.byte	0x03, 0x19
        /*0056*/ 	.short	0x0018


	//----- nvinfo : EIATTR_PARAM_CBANK
	.align		4
        /*0058*/ 	.byte	0x04, 0x0a
        /*005a*/ 	.short	(.L_43 - .L_42)
	.align		4
.L_42:
        /*005c*/ 	.word	index@(.nv.constant0._Z20VectorMatAInitializePimm)
        /*0060*/ 	.short	0x0380
        /*0062*/ 	.short	0x0018


	//----- nvinfo : EIATTR_SW_WAR
	.align		4
.L_43:
        /*0064*/ 	.byte	0x04, 0x36
        /*0066*/ 	.short	(.L_45 - .L_44)
.L_44:
        /*0068*/ 	.word	0x00000008
.L_45:


//--------------------- .nv.info._Z15VectorMulKernelPiS_S_mmm --------------------------
	.section	.nv.info._Z15VectorMulKernelPiS_S_mmm,"",@"SHT_CUDA_INFO"
	.sectionflags	@""
	.align	4


	//----- nvinfo : EIATTR_CUDA_API_VERSION
	.align		4
        /*0000*/ 	.byte	0x04, 0x37
        /*0002*/ 	.short	(.L_47 - .L_46)
.L_46:
        /*0004*/ 	.word	0x00000082


	//----- nvinfo : EIATTR_KPARAM_INFO
	.align		4
.L_47:
        /*0008*/ 	.byte	0x04, 0x17
        /*000a*/ 	.short	(.L_49 - .L_48)
.L_48:
        /*000c*/ 	.word	0x00000000
        /*0010*/ 	.short	0x0005
        /*0012*/ 	.short	0x0028
        /*0014*/ 	.byte	0x00, 0xf0, 0x21, 0x00


	//----- nvinfo : EIATTR_KPARAM_INFO
	.align		4
.L_49:
        /*0018*/ 	.byte	0x04, 0x17
        /*001a*/ 	.short	(.L_51 - .L_50)
.L_50:
        /*001c*/ 	.word	0x00000000
        /*0020*/ 	.short	0x0004
        /*0022*/ 	.short	0x0020
        /*0024*/ 	.byte	0x00, 0xf0, 0x21, 0x00


	//----- nvinfo : EIATTR_KPARAM_INFO
	.align		4
.L_51:
        /*0028*/ 	.byte	0x04, 0x17
        /*002a*/ 	.short	(.L_53 - .L_52)
.L_52:
        /*002c*/ 	.word	0x00000000
        /*0030*/ 	.short	0x0003
        /*0032*/ 	.short	0x0018
        /*0034*/ 	.byte	0x00, 0xf0, 0x21, 0x00


	//----- nvinfo : EIATTR_KPARAM_INFO
	.align		4
.L_53:
        /*0038*/ 	.byte	0x04, 0x17
        /*003a*/ 	.short	(.L_55 - .L_54)
.L_54:
        /*003c*/ 	.word	0x00000000
        /*0040*/ 	.short	0x0002
        /*0042*/ 	.short	0x0010
        /*0044*/ 	.byte	0x00, 0xf5, 0x21, 0x00


	//----- nvinfo : EIATTR_KPARAM_INFO
	.align		4
.L_55:
        /*0048*/ 	.byte	0x04, 0x17
        /*004a*/ 	.short	(.L_57 - .L_56)
.L_56:
        /*004c*/ 	.word	0x00000000
        /*0050*/ 	.short	0x0001
        /*0052*/ 	.short	0x0008
        /*0054*/ 	.byte	0x00, 0xf5, 0x21, 0x00


	//----- nvinfo : EIATTR_KPARAM_INFO
	.align		4
.L_57:
        /*0058*/ 	.byte	0x04, 0x17
        /*005a*/ 	.short	(.L_59 - .L_58)
.L_58:
        /*005c*/ 	.word	0x00000000
        /*0060*/ 	.short	0x0000
        /*0062*/ 	.short	0x0000
        /*0064*/ 	.byte	0x00, 0xf5, 0x21, 0x00


	//----- nvinfo : EIATTR_SPARSE_MMA_MASK
	.align		4
.L_59:
        /*0068*/ 	.byte	0x03, 0x50
        /*006a*/ 	.short	0x0000


	//----- nvinfo : EIATTR_MAXREG_COUNT
	.align		4
        /*006c*/ 	.byte	0x03, 0x1b
        /*006e*/ 	.short	0x00ff


	//----- nvinfo : EIATTR_MERCURY_ISA_VERSION
	.align		4
        /*0070*/ 	.byte	0x03, 0x5f
        /*0072*/ 	.short	0x0101


	//----- nvinfo : EIATTR_VRC_CTA_INIT_COUNT
	.align		4
        /*0074*/ 	.byte	0x02, 0x4a
	.zero		1
	.zero		1


	//----- nvinfo : EIATTR_EXIT_INSTR_OFFSETS
	.align		4
        /*0078*/ 	.byte	0x04, 0x1c
        /*007a*/ 	.short	(.L_61 - .L_60)


	//   ....[0]....
.L_60:
        /*007c*/ 	.word	0x00000100


	//   ....[1]....
        /*0080*/ 	.word	0x00000f90


	//----- nvinfo : EIATTR_CBANK_PARAM_SIZE
	.align		4
.L_61:
        /*0084*/ 	.byte	0x03, 0x19
        /*0086*/ 	.short	0x0030


	//----- nvinfo : EIATTR_PARAM_CBANK
	.align		4
        /*0088*/ 	.byte	0x04, 0x0a
        /*008a*/ 	.short	(.L_63 - .L_62)
	.align		4
.L_62:
        /*008c*/ 	.word	index@(.nv.constant0._Z15VectorMulKernelPiS_S_mmm)
        /*0090*/ 	.short	0x0380
        /*0092*/ 	.short	0x0030


	//----- nvinfo : EIATTR_SW_WAR
	.align		4
.L_63:
        /*0094*/ 	.byte	0x04, 0x36
        /*0096*/ 	.short	(.L_65 - .L_64)
.L_64:
        /*0098*/ 	.word	0x00000008
.L_65:


//--------------------- .nv.callgraph             --------------------------
	.section	.nv.callgraph,"",@"SHT_CUDA_CALLGRAPH"
	.align	4
	.sectionentsize	8
	.align		4
        /*0000*/ 	.word	0x00000000
	.align		4
        /*0004*/ 	.word	0xffffffff
	.align		4
        /*0008*/ 	.word	0x00000000
	.align		4
        /*000c*/ 	.word	0xfffffffe
	.align		4
        /*0010*/ 	.word	0x00000000
	.align		4
        /*0014*/ 	.word	0xfffffffd
	.align		4
        /*0018*/ 	.word	0x00000000
	.align		4
        /*001c*/ 	.word	0xfffffffc


//--------------------- .text._Z20VectorMatBInitializePimm --------------------------
	.section	.text._Z20VectorMatBInitializePimm,"ax",@progbits
	.align	128
        .global         _Z20VectorMatBInitializePimm
        .type           _Z20VectorMatBInitializePimm,@function
        .size           _Z20VectorMatBInitializePimm,(.L_x_8 - _Z20VectorMatBInitializePimm)
        .other          _Z20VectorMatBInitializePimm,@"STO_CUDA_ENTRY STV_DEFAULT"
_Z20VectorMatBInitializePimm:
.text._Z20VectorMatBInitializePimm:
[----:B------:R-:W-:Y:S01]  /*0000*/  LDC R1, c[0x0][0x37c] ;  /* 0x0000df00ff017b82 */ /* 0x000fe20000000800 */
[----:B------:R-:W0:Y:S01]  /*0010*/  S2R R3, SR_TID.X ;  /* 0x0000000000037919 */ /* 0x000e220000002100 */
[----:B------:R-:W1:Y:S06]  /*0020*/  LDCU.64 UR8, c[0x0][0x390] ;  /* 0x00007200ff0877ac */ /* 0x000e6c0008000a00 */
[----:B------:R-:W0:Y:S01]  /*0030*/  S2UR UR7, SR_CTAID.X ;  /* 0x00000000000779c3 */ /* 0x000e220000002500 */
[----:B------:R-:W1:Y:S07]  /*0040*/  LDCU.64 UR10, c[0x0][0x388] ;  /* 0x00007100ff0a77ac */ /* 0x000e6e0008000a00 */
[----:B------:R-:W0:Y:S01]  /*0050*/  LDC R0, c[0x0][0x360] ;  /* 0x0000d800ff007b82 */ /* 0x000e220000000800 */
[----:B-1----:R-:W-:-:S02]  /*0060*/  UIMAD UR6, UR9, UR10, URZ ;  /* 0x0000000a090672a4 */ /* 0x002fc4000f8e02ff */
[----:B------:R-:W-:Y:S02]  /*0070*/  UIMAD.WIDE.U32 UR4, UR8, UR10, URZ ;  /* 0x0000000a080472a5 */ /* 0x000fe4000f8e00ff */
[----:B------:R-:W-:-:S04]  /*0080*/  UIMAD UR6, UR8, UR11, UR6 ;  /* 0x0000000b080672a4 */ /* 0x000fc8000f8e0206 */
[----:B------:R-:W-:Y:S01]  /*0090*/  UIADD3 UR5, UPT, UPT, UR5, UR6, URZ ;  /* 0x0000000605057290 */ /* 0x000fe2000fffe0ff */
[----:B0-----:R-:W-:-:S05]  /*00a0*/  IMAD R0, R0, UR7, R3 ;  /* 0x0000000700007c24 */ /* 0x001fca000f8e0203 */
[----:B------:R-:W-:Y:S01]  /*00b0*/  IMAD.U32 R2, RZ, RZ, UR5 ;  /* 0x00000005ff027e24 */ /* 0x000fe2000f8e00ff */
[----:B------:R-:W-:Y:S02]  /*00c0*/  ISETP.LT.U32.AND P0, PT, R0, UR4, PT ;  /* 0x0000000400007c0c */ /* 0x000fe4000bf01070 */
[----:B------:R-:W-:-:S04]  /*00d0*/  SHF.R.S32.HI R3, RZ, 0x1f, R0 ;  /* 0x0000001fff037819 */ /* 0x000fc80000011400 */
[----:B------:R-:W-:-:S13]  /*00e0*/  ISETP.GT.U32.AND.EX P0, PT, R2, R3, PT, P0 ;  /* 0x000000030200720c */ /* 0x000fda0003f04100 */
[----:B------:R-:W-:Y:S05]  /*00f0*/  @!P0 EXIT ;  /* 0x000000000000894d */ /* 0x000fea0003800000 */
[----:B------:R-:W0:Y:S01]  /*0100*/  LDCU.64 UR6, c[0x0][0x380] ;  /* 0x00007000ff0677ac */ /* 0x000e220008000a00 */
[----:B------:R-:W-:Y:S01]  /*0110*/  IMAD.MOV.U32 R5, RZ, RZ, 0x1 ;  /* 0x00000001ff057424 */ /* 0x000fe200078e00ff */
[----:B------:R-:W1:Y:S01]  /*0120*/  LDCU.64 UR4, c[0x0][0x358] ;  /* 0x00006b00ff0477ac */ /* 0x000e620008000a00 */
[----:B0-----:R-:W-:-:S04]  /*0130*/  LEA R2, P0, R0, UR6, 0x2 ;  /* 0x0000000600027c11 */ /* 0x001fc8000f8010ff */
[----:B------:R-:W-:-:S05]  /*0140*/  LEA.HI.X R3, R0, UR7, R3, 0x2, P0 ;  /* 0x0000000700037c11 */ /* 0x000fca00080f1403 */
[----:B-1----:R-:W-:Y:S01]  /*0150*/  STG.E desc[UR4][R2.64], R5 ;  /* 0x0000000502007986 */ /* 0x002fe2000c101904 */
[----:B------:R-:W-:Y:S05]  /*0160*/  EXIT ;  /* 0x000000000000794d */ /* 0x000fea0003800000 */
.L_x_0:
[----:B------:R-:W-:-:S00]  /*0170*/  BRA `(.L_x_0) ;  /* 0xfffffffc00fc7947 */ /* 0x000fc0000383ffff */
[----:B------:R-:W-:-:S00]  /*0180*/  NOP ;  /* 0x0000000000007918 */ /* 0x000fc00000000000 */
[----:B------:R-:W-:-:S00]  /*0190*/  NOP ;  /* 0x0000000000007918 */ /* 0x000fc00000000000 */
[----:B------:R-:W-:-:S00]  /*01a0*/  NOP ;  /* 0x0000000000007918 */ /* 0x000fc00000000000 */
[----:B------:R-:W-:-:S00]  /*01b0*/  NOP ;  /* 0x0000000000007918 */ /* 0x000fc00000000000 */
[----:B------:R-:W-:-:S00]  /*01c0*/  NOP ;  /* 0x0000000000007918 */ /* 0x000fc00000000000 */
[----:B------:R-:W-:-:S00]  /*01d0*/  NOP ;  /* 0x0000000000007918 */ /* 0x000fc00000000000 */
[----:B------:R-:W-:-:S00]  /*01e0*/  NOP ;  /* 0x0000000000007918 */ /* 0x000fc00000000000 */
[----:B------:R-:W-:-:S00]  /*01f0*/  NOP ;  /* 0x0000000000007918 */ /* 0x000fc00000000000 */
.L_x_8:


//--------------------- .text._Z20VectorMatAInitializePimm --------------------------
	.section	.text._Z20VectorMatAInitializePimm,"ax",@progbits
	.align	128
        .global         _Z20VectorMatAInitializePimm
        .type           _Z20VectorMatAInitializePimm,@function
        .size           _Z20VectorMatAInitializePimm,(.L_x_9 - _Z20VectorMatAInitializePimm)
        .other          _Z20VectorMatAInitializePimm,@"STO_CUDA_ENTRY STV_DEFAULT"
_Z20VectorMatAInitializePimm:
.text._Z20VectorMatAInitializePimm:
        /* <DEDUP_REMOVED lines=23> */
.L_x_1:
        /* <DEDUP_REMOVED lines=9> */
.L_x_9:


//--------------------- .text._Z15VectorMulKernelPiS_S_mmm --------------------------
	.section	.text._Z15VectorMulKernelPiS_S_mmm,"ax",@progbits
	.align	128
        .global         _Z15VectorMulKernelPiS_S_mmm
        .type           _Z15VectorMulKernelPiS_S_mmm,@function
        .size           _Z15VectorMulKernelPiS_S_mmm,(.L_x_10 - _Z15VectorMulKernelPiS_S_mmm)
        .other          _Z15VectorMulKernelPiS_S_mmm,@"STO_CUDA_ENTRY STV_DEFAULT"
_Z15VectorMulKernelPiS_S_mmm:
.text._Z15VectorMulKernelPiS_S_mmm:
[----:B------:R-:W-:Y:S01]  /*0000*/  LDC R1, c[0x0][0x37c] ;  /* 0x0000df00ff017b82 */ /* 0x000fe20000000800 */
[----:B------:R-:W0:Y:S07]  /*0010*/  S2R R3, SR_TID.Y ;  /* 0x0000000000037919 */ /* 0x000e2e0000002200 */
[----:B------:R-:W1:Y:S01]  /*0020*/  LDC R10, c[0x0][0x360] ;  /* 0x0000d800ff0a7b82 */ /* 0x000e620000000800 */
[----:B------:R-:W2:Y:S01]  /*0030*/  LDCU.64 UR6, c[0x0][0x398] ;  /* 0x00007300ff0677ac */ /* 0x000ea20008000a00 */
[----:B------:R-:W1:Y:S06]  /*0040*/  S2R R11, SR_TID.X ;  /* 0x00000000000b7919 */ /* 0x000e6c0000002100 */
[----:B------:R-:W0:Y:S08]  /*0050*/  S2UR UR5, SR_CTAID.Y ;  /* 0x00000000000579c3 */ /* 0x000e300000002600 */
[----:B------:R-:W0:Y:S08]  /*0060*/  LDC R0, c[0x0][0x364] ;  /* 0x0000d900ff007b82 */ /* 0x000e300000000800 */
[----:B------:R-:W1:Y:S08]  /*0070*/  S2UR UR4, SR_CTAID.X ;  /* 0x00000000000479c3 */ /* 0x000e700000002500 */
[----:B------:R-:W3:Y:S01]  /*0080*/  LDC.64 R8, c[0x0][0x3a8] ;  /* 0x0000ea00ff087b82 */ /* 0x000ee20000000a00 */
[----:B0-----:R-:W-:-:S05]  /*0090*/  IMAD R0, R0, UR5, R3 ;  /* 0x0000000500007c24 */ /* 0x001fca000f8e0203 */
[----:B--2---:R-:W-:Y:S01]  /*00a0*/  ISETP.GE.U32.AND P0, PT, R0, UR6, PT ;  /* 0x0000000600007c0c */ /* 0x004fe2000bf06070 */
[----:B-1----:R-:W-:-:S03]  /*00b0*/  IMAD R10, R10, UR4, R11 ;  /* 0x000000040a0a7c24 */ /* 0x002fc6000f8e020b */
[----:B------:R-:W-:Y:S02]  /*00c0*/  ISETP.GE.U32.AND.EX P0, PT, RZ, UR7, PT, P0 ;  /* 0x00000007ff007c0c */ /* 0x000fe4000bf06100 */
[----:B------:R-:W-:Y:S02]  /*00d0*/  SHF.R.S32.HI R11, RZ, 0x1f, R10 ;  /* 0x0000001fff0b7819 */ /* 0x000fe4000001140a */
[----:B---3--:R-:W-:-:S04]  /*00e0*/  ISETP.GE.U32.AND P1, PT, R10, R8, PT ;  /* 0x000000080a00720c */ /* 0x008fc80003f26070 */
[----:B------:R-:W-:-:S13]  /*00f0*/  ISETP.GE.U32.OR.EX P0, PT, R11, R9, P0, P1 ;  /* 0x000000090b00720c */ /* 0x000fda0000706510 */
[----:B------:R-:W-:Y:S05]  /*0100*/  @P0 EXIT ;  /* 0x000000000000094d */ /* 0x000fea0003800000 */
[----:B------:R-:W0:Y:S01]  /*0110*/  LDCU.64 UR8, c[0x0][0x3a0] ;  /* 0x00007400ff0877ac */ /* 0x000e220008000a00 */
[----:B------:R-:W-:Y:S01]  /*0120*/  CS2R R22, SRZ ;  /* 0x0000000000167805 */ /* 0x000fe2000001ff00 */
[----:B------:R-:W1:Y:S01]  /*0130*/  LDCU.64 UR10, c[0x0][0x358] ;  /* 0x00006b00ff0a77ac */ /* 0x000e620008000a00 */
[----:B0-----:R-:W-:-:S04]  /*0140*/  UISETP.NE.U32.AND UP0, UPT, UR8, URZ, UPT ;  /* 0x000000ff0800728c */ /* 0x001fc8000bf05070 */
[----:B------:R-:W-:-:S09]  /*0150*/  UISETP.NE.AND.EX UP0, UPT, UR9, URZ, UPT, UP0 ;  /* 0x000000ff0900728c */ /* 0x000fd2000bf05300 */
[----:B-1----:R-:W-:Y:S05]  /*0160*/  BRA.U !UP0, `(.L_x_2) ;  /* 0x0000000d08647547 */ /* 0x002fea000b800000 */
[----:B------:R-:W-:Y:S02]  /*0170*/  UISETP.GE.U32.AND UP1, UPT, UR8, 0x8, UPT ;  /* 0x000000080800788c */ /* 0x000fe4000bf26070 */
[C---:B------:R-:W-:Y:S01]  /*0180*/  IMAD.WIDE.U32 R12, R0.reuse, UR8, RZ ;  /* 0x00000008000c7c25 */ /* 0x040fe2000f8e00ff */
[----:B------:R-:W-:Y:S01]  /*0190*/  ULOP3.LUT UR12, UR8, 0x7, URZ, 0xc0, !UPT ;  /* 0x00000007080c7892 */ /* 0x000fe2000f8ec0ff */
[----:B------:R-:W-:Y:S01]  /*01a0*/  CS2R R22, SRZ ;  /* 0x0000000000167805 */ /* 0x000fe2000001ff00 */
[----:B------:R-:W-:Y:S02]  /*01b0*/  UISETP.GE.U32.AND.EX UP1, UPT, UR9, URZ, UPT, UP1 ;  /* 0x000000ff0900728c */ /* 0x000fe4000bf26110 */
[----:B------:R-:W-:Y:S01]  /*01c0*/  IMAD R2, R0, UR9, R13 ;  /* 0x0000000900027c24 */ /* 0x000fe2000f8e020d */
[----:B------:R-:W-:Y:S01]  /*01d0*/  UISETP.NE.U32.AND UP0, UPT, UR12, URZ, UPT ;  /* 0x000000ff0c00728c */ /* 0x000fe2000bf05070 */
[----:B------:R-:W-:Y:S01]  /*01e0*/  UMOV UR4, URZ ;  /* 0x000000ff00047c82 */ /* 0x000fe20008000000 */
[----:B------:R-:W-:-:S02]  /*01f0*/  UMOV UR5, URZ ;  /* 0x000000ff00057c82 */ /* 0x000fc40008000000 */
[----:B------:R-:W-:Y:S02]  /*0200*/  UISETP.NE.AND.EX UP0, UPT, URZ, URZ, UPT, UP0 ;  /* 0x000000ffff00728c */ /* 0x000fe4000bf05300 */
[----:B------:R-:W-:Y:S09]  /*0210*/  BRA.U !UP1, `(.L_x_3) ;  /* 0x0000000509387547 */ /* 0x000ff2000b800000 */
[----:B------:R-:W0:Y:S01]  /*0220*/  LDCU.64 UR14, c[0x0][0x388] ;  /* 0x00007100ff0e77ac */ /* 0x000e220008000a00 */
[----:B------:R-:W-:Y:S01]  /*0230*/  CS2R R22, SRZ ;  /* 0x0000000000167805 */ /* 0x000fe2000001ff00 */
[----:B------:R-:W1:Y:S01]  /*0240*/  LDCU.64 UR6, c[0x0][0x390] ;  /* 0x00007200ff0677ac */ /* 0x000e620008000a00 */
[----:B------:R-:W2:Y:S01]  /*0250*/  LDCU UR5, c[0x0][0x3a4] ;  /* 0x00007480ff0577ac */ /* 0x000ea20008000800 */
[----:B------:R-:W-:Y:S01]  /*0260*/  ULOP3.LUT UR4, UR8, 0xfffffff8, URZ, 0xc0, !UPT ;  /* 0xfffffff808047892 */ /* 0x000fe2000f8ec0ff */
[----:B0-----:R-:W-:-:S04]  /*0270*/  LEA R14, P1, R12, UR14, 0x2 ;  /* 0x0000000e0c0e7c11 */ /* 0x001fc8000f8210ff */
[----:B------:R-:W-:Y:S02]  /*0280*/  IADD3 R14, P2, PT, R14, 0x10, RZ ;  /* 0x000000100e0e7810 */ /* 0x000fe40007f5e0ff */
[----:B------:R-:W-:Y:S02]  /*0290*/  LEA.HI.X R15, R12, UR15, R2, 0x2, P1 ;  /* 0x0000000f0c0f7c11 */ /* 0x000fe400088f1402 */
[C---:B-1----:R-:W-:Y:S01]  /*02a0*/  LEA R4, P0, R10.reuse, UR6, 0x2 ;  /* 0x000000060a047c11 */ /* 0x042fe2000f8010ff */
[----:B------:R-:W-:Y:S02]  /*02b0*/  UMOV UR6, UR4 ;  /* 0x0000000400067c82 */ /* 0x000fe40008000000 */
[----:B------:R-:W-:Y:S01]  /*02c0*/  IMAD.X R15, RZ, RZ, R15, P2 ;  /* 0x000000ffff0f7224 */ /* 0x000fe200010e060f */
[----:B------:R-:W-:Y:S01]  /*02d0*/  LEA.HI.X R5, R10, UR7, R11, 0x2, P0 ;  /* 0x000000070a057c11 */ /* 0x000fe200080f140b */
[----:B--2---:R-:W-:-:S08]  /*02e0*/  UMOV UR7, UR5 ;  /* 0x0000000500077c82 */ /* 0x004fd00008000000 */
.L_x_4:
[C---:B------:R-:W-:Y:S01]  /*02f0*/  IMAD.SHL.U32 R7, R8.reuse, 0x4, RZ ;  /* 0x0000000408077824 */ /* 0x040fe200078e00ff */
[----:B------:R-:W-:Y:S01]  /*0300*/  SHF.L.U64.HI R27, R8, 0x2, R9 ;  /* 0x00000002081b7819 */ /* 0x000fe20000010209 */
[----:B------:R-:W2:Y:S03]  /*0310*/  LDG.E R17, desc[UR10][R4.64] ;  /* 0x0000000a04117981 */ /* 0x000ea6000c1e1900 */
[-C--:B------:R-:W-:Y:S01]  /*0320*/  IADD3 R24, P0, PT, R4, R7.reuse, RZ ;  /* 0x0000000704187210 */ /* 0x080fe20007f1e0ff */
[----:B------:R-:W2:Y:S04]  /*0330*/  LDG.E R16, desc[UR10][R14.64+-0x10] ;  /* 0xfffff00a0e107981 */ /* 0x000ea8000c1e1900 */
[--C-:B------:R-:W-:Y:S01]  /*0340*/  IMAD.X R25, R5, 0x1, R27.reuse, P0 ;  /* 0x0000000105197824 */ /* 0x100fe200000e061b */
[----:B------:R-:W-:Y:S01]  /*0350*/  IADD3 R18, P0, PT, R24, R7, RZ ;  /* 0x0000000718127210 */ /* 0x000fe20007f1e0ff */
[----:B------:R-:W3:Y:S04]  /*0360*/  LDG.E R20, desc[UR10][R14.64+-0xc] ;  /* 0xfffff40a0e147981 */ /* 0x000ee8000c1e1900 */
[----:B------:R-:W3:Y:S01]  /*0370*/  LDG.E R21, desc[UR10][R24.64] ;  /* 0x0000000a18157981 */ /* 0x000ee2000c1e1900 */
[----:B------:R-:W-:-:S03]  /*0380*/  IMAD.X R19, R25, 0x1, R27, P0 ;  /* 0x0000000119137824 */ /* 0x000fc600000e061b */
[----:B------:R-:W4:Y:S04]  /*0390*/  LDG.E R6, desc[UR10][R14.64+-0x8] ;  /* 0xfffff80a0e067981 */ /* 0x000f28000c1e1900 */
[----:B------:R-:W4:Y:S01]  /*03a0*/  LDG.E R3, desc[UR10][R18.64] ;  /* 0x0000000a12037981 */ /* 0x000f22000c1e1900 */
[----:B------:R-:W-:-:S05]  /*03b0*/  IADD3 R28, P0, PT, R18, R7, RZ ;  /* 0x00000007121c7210 */ /* 0x000fca0007f1e0ff */
[----:B------:R-:W-:-:S05]  /*03c0*/  IMAD.X R29, R19, 0x1, R27, P0 ;  /* 0x00000001131d7824 */ /* 0x000fca00000e061b */
[----:B------:R-:W5:Y:S01]  /*03d0*/  LDG.E R24, desc[UR10][R28.64] ;  /* 0x0000000a1c187981 */ /* 0x000f62000c1e1900 */
[----:B--2---:R-:W-:-:S04]  /*03e0*/  IMAD R26, R16, R17, RZ ;  /* 0x00000011101a7224 */ /* 0x004fc800078e02ff */
[----:B------:R-:W0:Y:S01]  /*03f0*/  I2F.F64 R16, R26 ;  /* 0x0000001a00107312 */ /* 0x000e220000201c00 */
[----:B---3--:R-:W-:-:S07]  /*0400*/  IMAD R20, R20, R21, RZ ;  /* 0x0000001514147224 */ /* 0x008fce00078e02ff */
[----:B------:R-:W1:Y:S01]  /*0410*/  I2F.F64 R20, R20 ;  /* 0x0000001400147312 */ /* 0x000e620000201c00 */
[----:B----4-:R-:W-:Y:S01]  /*0420*/  IMAD R3, R6, R3, RZ ;  /* 0x0000000306037224 */ /* 0x010fe200078e02ff */
[----:B0-----:R-:W-:Y:S01]  /*0430*/  DADD R22, R16, R22 ;  /* 0x0000000010167229 */ /* 0x001fe20000000016 */
[----:B------:R-:W2:Y:S01]  /*0440*/  LDG.E R6, desc[UR10][R14.64] ;  /* 0x0000000a0e067981 */ /* 0x000ea2000c1e1900 */
[----:B------:R-:W-:-:S04]  /*0450*/  IADD3 R16, P0, PT, R28, R7, RZ ;  /* 0x000000071c107210 */ /* 0x000fc80007f1e0ff */
[----:B------:R0:W3:Y:S01]  /*0460*/  I2F.F64 R18, R3 ;  /* 0x0000000300127312 */ /* 0x0000e20000201c00 */
[----:B------:R-:W4:Y:S01]  /*0470*/  LDG.E R28, desc[UR10][R14.64+0x8] ;  /* 0x0000080a0e1c7981 */ /* 0x000f22000c1e1900 */
[----:B------:R-:W-:-:S03]  /*0480*/  IMAD.X R17, R29, 0x1, R27, P0 ;  /* 0x000000011d117824 */ /* 0x000fc600000e061b */
[----:B------:R-:W4:Y:S04]  /*0490*/  LDG.E R29, desc[UR10][R14.64+0x4] ;  /* 0x0000040a0e1d7981 */ /* 0x000f28000c1e1900 */
[----:B0-----:R-:W5:Y:S01]  /*04a0*/  LDG.E R3, desc[UR10][R14.64+-0x4] ;  /* 0xfffffc0a0e037981 */ /* 0x001f62000c1e1900 */
[----:B-1----:R-:W-:Y:S01]  /*04b0*/  DADD R20, R22, R20 ;  /* 0x0000000016147229 */ /* 0x002fe20000000014 */
[----:B------:R-:W-:Y:S02]  /*04c0*/  IADD3 R22, P0, PT, R16, R7, RZ ;  /* 0x0000000710167210 */ /* 0x000fe40007f1e0ff */
[----:B------:R-:W2:Y:S03]  /*04d0*/  LDG.E R25, desc[UR10][R16.64] ;  /* 0x0000000a10197981 */ /* 0x000ea6000c1e1900 */
[----:B------:R-:W-:-:S02]  /*04e0*/  IMAD.X R23, R17, 0x1, R27, P0 ;  /* 0x0000000111177824 */ /* 0x000fc400000e061b */
[----:B---3--:R-:W-:Y:S01]  /*04f0*/  DADD R20, R20, R18 ;  /* 0x0000000014147229 */ /* 0x008fe20000000012 */
[-C--:B------:R-:W-:Y:S02]  /*0500*/  IADD3 R18, P0, PT, R22, R7.reuse, RZ ;  /* 0x0000000716127210 */ /* 0x080fe40007f1e0ff */
[----:B------:R-:W4:Y:S03]  /*0510*/  LDG.E R22, desc[UR10][R22.64] ;  /* 0x0000000a16167981 */ /* 0x000f26000c1e1900 */
[----:B------:R-:W-:Y:S01]  /*0520*/  IMAD.X R19, R23, 0x1, R27, P0 ;  /* 0x0000000117137824 */ /* 0x000fe200000e061b */
[----:B------:R-:W-:-:S04]  /*0530*/  IADD3 R26, P0, PT, R18, R7, RZ ;  /* 0x00000007121a7210 */ /* 0x000fc80007f1e0ff */
[----:B------:R-:W3:Y:S01]  /*0540*/  LDG.E R18, desc[UR10][R18.64] ;  /* 0x0000000a12127981 */ /* 0x000ee2000c1e1900 */
[----:B------:R-:W-:-:S05]  /*0550*/  IMAD.X R27, R19, 0x1, R27, P0 ;  /* 0x00000001131b7824 */ /* 0x000fca00000e061b */
[----:B------:R-:W3:Y:S04]  /*0560*/  LDG.E R26, desc[UR10][R26.64] ;  /* 0x0000000a1a1a7981 */ /* 0x000ee8000c1e1900 */
[----:B------:R0:W3:Y:S01]  /*0570*/  LDG.E R19, desc[UR10][R14.64+0xc] ;  /* 0x00000c0a0e137981 */ /* 0x0000e2000c1e1900 */
[----:B------:R-:W-:-:S04]  /*0580*/  UIADD3 UR6, UP1, UPT, UR6, -0x8, URZ ;  /* 0xfffffff806067890 */ /* 0x000fc8000ff3e0ff */
[----:B------:R-:W-:Y:S02]  /*0590*/  UIADD3.X UR7, UPT, UPT, UR7, -0x1, URZ, UP1, !UPT ;  /* 0xffffffff07077890 */ /* 0x000fe40008ffe4ff */
[----:B------:R-:W-:-:S04]  /*05a0*/  UISETP.NE.U32.AND UP1, UPT, UR6, URZ, UPT ;  /* 0x000000ff0600728c */ /* 0x000fc8000bf25070 */
[----:B------:R-:W-:Y:S01]  /*05b0*/  UISETP.NE.AND.EX UP1, UPT, UR7, URZ, UPT, UP1 ;  /* 0x000000ff0700728c */ /* 0x000fe2000bf25310 */
[----:B0-----:R-:W-:Y:S02]  /*05c0*/  IADD3 R14, P1, PT, R14, 0x20, RZ ;  /* 0x000000200e0e7810 */ /* 0x001fe40007f3e0ff */
[----:B------:R-:W-:-:S03]  /*05d0*/  LEA R4, P0, R8, R4, 0x5 ;  /* 0x0000000408047211 */ /* 0x000fc600078028ff */
[----:B------:R-:W-:Y:S01]  /*05e0*/  IMAD.X R15, RZ, RZ, R15, P1 ;  /* 0x000000ffff0f7224 */ /* 0x000fe200008e060f */
[----:B------:R-:W-:Y:S01]  /*05f0*/  LEA.HI.X R5, R8, R5, R9, 0x5, P0 ;  /* 0x0000000508057211 */ /* 0x000fe200000f2c09 */
[----:B-----5:R-:W-:-:S04]  /*0600*/  IMAD R3, R3, R24, RZ ;  /* 0x0000001803037224 */ /* 0x020fc800078e02ff */
[----:B------:R-:W0:Y:S01]  /*0610*/  I2F.F64 R16, R3 ;  /* 0x0000000300107312 */ /* 0x000e220000201c00 */
[----:B--2---:R-:W-:-:S07]  /*0620*/  IMAD R25, R6, R25, RZ ;  /* 0x0000001906197224 */ /* 0x004fce00078e02ff */
[----:B------:R-:W1:Y:S01]  /*0630*/  I2F.F64 R6, R25 ;  /* 0x0000001900067312 */ /* 0x000e620000201c00 */
[----:B----4-:R-:W-:Y:S01]  /*0640*/  IMAD R29, R29, R22, RZ ;  /* 0x000000161d1d7224 */ /* 0x010fe200078e02ff */
[----:B0-----:R-:W-:-:S06]  /*0650*/  DADD R20, R20, R16 ;  /* 0x0000000014147229 */ /* 0x001fcc0000000010 */
[----:B------:R-:W0:Y:S01]  /*0660*/  I2F.F64 R16, R29 ;  /* 0x0000001d00107312 */ /* 0x000e220000201c00 */
[----:B---3--:R-:W-:Y:S01]  /*0670*/  IMAD R18, R28, R18, RZ ;  /* 0x000000121c127224 */ /* 0x008fe200078e02ff */
[----:B-1----:R-:W-:-:S06]  /*0680*/  DADD R20, R20, R6 ;  /* 0x0000000014147229 */ /* 0x002fcc0000000006 */
[----:B------:R-:W1:Y:S01]  /*0690*/  I2F.F64 R6, R18 ;  /* 0x0000001200067312 */ /* 0x000e620000201c00 */
[----:B------:R-:W-:Y:S01]  /*06a0*/  IMAD R19, R19, R26, RZ ;  /* 0x0000001a13137224 */ /* 0x000fe200078e02ff */
[----:B0-----:R-:W-:-:S06]  /*06b0*/  DADD R16, R20, R16 ;  /* 0x0000000014107229 */ /* 0x001fcc0000000010 */
[----:B------:R-:W0:Y:S02]  /*06c0*/  I2F.F64 R22, R19 ;  /* 0x0000001300167312 */ /* 0x000e240000201c00 */
[----:B-1----:R-:W-:-:S08]  /*06d0*/  DADD R6, R16, R6 ;  /* 0x0000000010067229 */ /* 0x002fd00000000006 */
[----:B0-----:R-:W-:Y:S01]  /*06e0*/  DADD R22, R6, R22 ;  /* 0x0000000006167229 */ /* 0x001fe20000000016 */
[----:B------:R-:W-:Y:S10]  /*06f0*/  BRA.U UP1, `(.L_x_4) ;  /* 0xfffffff901fc7547 */ /* 0x000ff4000b83ffff */
.L_x_3:
[----:B------:R-:W-:Y:S05]  /*0700*/  BRA.U !UP0, `(.L_x_2) ;  /* 0x0000000508fc7547 */ /* 0x000fea000b800000 */
[----:B------:R-:W-:Y:S02]  /*0710*/  UISETP.GE.U32.AND UP1, UPT, UR12, 0x4, UPT ;  /* 0x000000040c00788c */ /* 0x000fe4000bf26070 */
[----:B------:R-:W-:Y:S02]  /*0720*/  ULOP3.LUT UR9, UR8, 0x3, URZ, 0xc0, !UPT ;  /* 0x0000000308097892 */ /* 0x000fe4000f8ec0ff */
[----:B------:R-:W-:Y:S02]  /*0730*/  UISETP.GE.U32.AND.EX UP1, UPT, URZ, URZ, UPT, UP1 ;  /* 0x000000ffff00728c */ /* 0x000fe4000bf26110 */
[----:B------:R-:W-:-:S04]  /*0740*/  UISETP.NE.U32.AND UP0, UPT, UR9, URZ, UPT ;  /* 0x000000ff0900728c */ /* 0x000fc8000bf05070 */
[----:B------:R-:W-:-:S03]  /*0750*/  UISETP.NE.AND.EX UP0, UPT, URZ, URZ, UPT, UP0 ;  /* 0x000000ffff00728c */ /* 0x000fc6000bf05300 */
[----:B------:R-:W-:Y:S08]  /*0760*/  BRA.U !UP1, `(.L_x_5) ;  /* 0x0000000109f47547 */ /* 0x000ff0000b800000 */
[----:B------:R-:W0:Y:S01]  /*0770*/  LDCU.64 UR14, c[0x0][0x390] ;  /* 0x00007200ff0e77ac */ /* 0x000e220008000a00 */
[----:B------:R-:W-:Y:S01]  /*0780*/  IMAD R4, R8, UR5, RZ ;  /* 0x0000000508047c24 */ /* 0x000fe2000f8e02ff */
[----:B------:R-:W-:Y:S01]  /*0790*/  IADD3 R15, P0, PT, R12, UR4, RZ ;  /* 0x000000040c0f7c10 */ /* 0x000fe2000ff1e0ff */
[----:B------:R-:W1:Y:S02]  /*07a0*/  LDCU.64 UR12, c[0x0][0x388] ;  /* 0x00007100ff0c77ac */ /* 0x000e640008000a00 */
[----:B------:R-:W-:Y:S01]  /*07b0*/  IMAD R3, R9, UR4, R4 ;  /* 0x0000000409037c24 */ /* 0x000fe2000f8e0204 */
[----:B------:R-:W-:Y:S01]  /*07c0*/  IADD3.X R16, PT, PT, R2, UR5, RZ, P0, !PT ;  /* 0x0000000502107c10 */ /* 0x000fe200087fe4ff */
[----:B------:R-:W-:Y:S01]  /*07d0*/  IMAD.WIDE.U32 R4, R8, UR4, R10 ;  /* 0x0000000408047c25 */ /* 0x000fe2000f8e000a */
[----:B------:R-:W-:Y:S02]  /*07e0*/  UIADD3 UR7, UPT, UPT, UR4, 0x1, URZ ;  /* 0x0000000104077890 */ /* 0x000fe4000fffe0ff */
[----:B------:R-:W-:Y:S01]  /*07f0*/  UIADD3 UR6, UPT, UPT, UR4, 0x2, URZ ;  /* 0x0000000204067890 */ /* 0x000fe2000fffe0ff */
[----:B------:R-:W-:Y:S01]  /*0800*/  IMAD.IADD R3, R5, 0x1, R3 ;  /* 0x0000000105037824 */ /* 0x000fe200078e0203 */
[----:B------:R-:W-:-:S02]  /*0810*/  UIADD3 UR5, UPT, UPT, UR4, 0x3, URZ ;  /* 0x0000000304057890 */ /* 0x000fc4000fffe0ff */
[----:B------:R-:W-:Y:S01]  /*0820*/  IMAD.WIDE.U32 R6, R8, UR7, R10 ;  /* 0x0000000708067c25 */ /* 0x000fe2000f8e000a */
[----:B0-----:R-:W-:-:S03]  /*0830*/  LEA R26, P1, R4, UR14, 0x2 ;  /* 0x0000000e041a7c11 */ /* 0x001fc6000f8210ff */
[----:B------:R-:W-:Y:S01]  /*0840*/  IMAD R7, R9, UR7, R7 ;  /* 0x0000000709077c24 */ /* 0x000fe2000f8e0207 */
[----:B------:R-:W-:Y:S02]  /*0850*/  LEA R14, P2, R6, UR14, 0x2 ;  /* 0x0000000e060e7c11 */ /* 0x000fe4000f8410ff */
[----:B------:R-:W-:Y:S01]  /*0860*/  LEA.HI.X R27, R4, UR15, R3, 0x2, P1 ;  /* 0x0000000f041b7c11 */ /* 0x000fe200088f1403 */
[----:B------:R-:W-:Y:S01]  /*0870*/  IMAD.WIDE.U32 R4, R8, UR6, R10 ;  /* 0x0000000608047c25 */ /* 0x000fe2000f8e000a */
[----:B-1----:R-:W-:Y:S02]  /*0880*/  LEA R28, P0, R15, UR12, 0x2 ;  /* 0x0000000c0f1c7c11 */ /* 0x002fe4000f8010ff */
[----:B------:R-:W-:Y:S01]  /*0890*/  IADD3 R3, P1, PT, R12, UR7, RZ ;  /* 0x000000070c037c10 */ /* 0x000fe2000ff3e0ff */
[----:B------:R-:W-:Y:S01]  /*08a0*/  IMAD R5, R9, UR6, R5 ;  /* 0x0000000609057c24 */ /* 0x000fe2000f8e0205 */
[----:B------:R-:W-:Y:S01]  /*08b0*/  LEA.HI.X R29, R15, UR13, R16, 0x2, P0 ;  /* 0x0000000d0f1d7c11 */ /* 0x000fe200080f1410 */
[----:B------:R-:W2:Y:S01]  /*08c0*/  LDG.E R20, desc[UR10][R26.64] ;  /* 0x0000000a1a147981 */ /* 0x000ea2000c1e1900 */
[----:B------:R-:W-:Y:S01]  /*08d0*/  LEA.HI.X R15, R6, UR15, R7, 0x2, P2 ;  /* 0x0000000f060f7c11 */ /* 0x000fe200090f1407 */
[----:B------:R-:W-:Y:S01]  /*08e0*/  IMAD.X R16, RZ, RZ, R2, P1 ;  /* 0x000000ffff107224 */ /* 0x000fe200008e0602 */
[----:B------:R-:W-:-:S02]  /*08f0*/  LEA R6, P1, R4, UR14, 0x2 ;  /* 0x0000000e04067c11 */ /* 0x000fc4000f8210ff */
[C---:B------:R-:W-:Y:S01]  /*0900*/  LEA R24, P0, R3.reuse, UR12, 0x2 ;  /* 0x0000000c03187c11 */ /* 0x040fe2000f8010ff */
[----:B------:R-:W-:Y:S01]  /*0910*/  IMAD.WIDE.U32 R18, R8, UR5, R10 ;  /* 0x0000000508127c25 */ /* 0x000fe2000f8e000a */
[----:B------:R-:W-:Y:S01]  /*0920*/  LEA.HI.X R7, R4, UR15, R5, 0x2, P1 ;  /* 0x0000000f04077c11 */ /* 0x000fe200088f1405 */
[----:B------:R-:W3:Y:S01]  /*0930*/  LDG.E R14, desc[UR10][R14.64] ;  /* 0x0000000a0e0e7981 */ /* 0x000ee2000c1e1900 */
[----:B------:R-:W-:Y:S02]  /*0940*/  LEA.HI.X R25, R3, UR13, R16, 0x2, P0 ;  /* 0x0000000d03197c11 */ /* 0x000fe400080f1410 */
[----:B------:R-:W-:Y:S01]  /*0950*/  IADD3 R4, P0, PT, R12, UR6, RZ ;  /* 0x000000060c047c10 */ /* 0x000fe2000ff1e0ff */
[----:B------:R0:W2:Y:S04]  /*0960*/  LDG.E R3, desc[UR10][R28.64] ;  /* 0x0000000a1c037981 */ /* 0x0000a8000c1e1900 */
[----:B------:R-:W-:Y:S01]  /*0970*/  IMAD.X R5, RZ, RZ, R2, P0 ;  /* 0x000000ffff057224 */ /* 0x000fe200000e0602 */
[C---:B------:R-:W-:Y:S01]  /*0980*/  LEA R16, P0, R4.reuse, UR12, 0x2 ;  /* 0x0000000c04107c11 */ /* 0x040fe2000f8010ff */
[----:B------:R1:W3:Y:S03]  /*0990*/  LDG.E R21, desc[UR10][R24.64] ;  /* 0x0000000a18157981 */ /* 0x0002e6000c1e1900 */
[----:B------:R-:W-:Y:S01]  /*09a0*/  LEA.HI.X R17, R4, UR13, R5, 0x2, P0 ;  /* 0x0000000d04117c11 */ /* 0x000fe200080f1405 */
[----:B------:R-:W-:Y:S01]  /*09b0*/  IMAD R5, R9, UR5, R19 ;  /* 0x0000000509057c24 */ /* 0x000fe2000f8e0213 */
[----:B------:R-:W-:Y:S01]  /*09c0*/  IADD3 R19, P0, PT, R12, UR5, RZ ;  /* 0x000000050c137c10 */ /* 0x000fe2000ff1e0ff */
[----:B------:R-:W4:Y:S01]  /*09d0*/  LDG.E R7, desc[UR10][R6.64] ;  /* 0x0000000a06077981 */ /* 0x000f22000c1e1900 */
[----:B------:R-:W-:-:S03]  /*09e0*/  LEA R4, P1, R18, UR14, 0x2 ;  /* 0x0000000e12047c11 */ /* 0x000fc6000f8210ff */
[----:B0-----:R-:W-:Y:S01]  /*09f0*/  IMAD.X R28, RZ, RZ, R2, P0 ;  /* 0x000000ffff1c7224 */ /* 0x001fe200000e0602 */
[----:B------:R-:W-:Y:S01]  /*0a00*/  LEA.HI.X R5, R18, UR15, R5, 0x2, P1 ;  /* 0x0000000f12057c11 */ /* 0x000fe200088f1405 */
[----:B------:R-:W4:Y:S01]  /*0a10*/  LDG.E R16, desc[UR10][R16.64] ;  /* 0x0000000a10107981 */ /* 0x000f22000c1e1900 */
[----:B------:R-:W-:-:S03]  /*0a20*/  LEA R18, P0, R19, UR12, 0x2 ;  /* 0x0000000c13127c11 */ /* 0x000fc6000f8010ff */
[----:B------:R-:W5:Y:S01]  /*0a30*/  LDG.E R4, desc[UR10][R4.64] ;  /* 0x0000000a04047981 */ /* 0x000f62000c1e1900 */
[----:B------:R-:W-:-:S06]  /*0a40*/  LEA.HI.X R19, R19, UR13, R28, 0x2, P0 ;  /* 0x0000000d13137c11 */ /* 0x000fcc00080f141c */
[----:B------:R-:W5:Y:S01]  /*0a50*/  LDG.E R19, desc[UR10][R18.64] ;  /* 0x0000000a12137981 */ /* 0x000f62000c1e1900 */
[----:B------:R-:W-:Y:S01]  /*0a60*/  UIADD3 UR4, UPT, UPT, UR4, 0x4, URZ ;  /* 0x0000000404047890 */ /* 0x000fe2000fffe0ff */
[----:B------:R-:W-:Y:S01]  /*0a70*/  UMOV UR5, URZ ;  /* 0x000000ff00057c82 */ /* 0x000fe20008000000 */
[----:B--2---:R-:W-:-:S04]  /*0a80*/  IMAD R3, R3, R20, RZ ;  /* 0x0000001403037224 */ /* 0x004fc800078e02ff */
[----:B-1----:R-:W0:Y:S01]  /*0a90*/  I2F.F64 R24, R3 ;  /* 0x0000000300187312 */ /* 0x002e220000201c00 */
[----:B---3--:R-:W-:-:S07]  /*0aa0*/  IMAD R21, R21, R14, RZ ;  /* 0x0000000e15157224 */ /* 0x008fce00078e02ff */
[----:B------:R-:W1:Y:S01]  /*0ab0*/  I2F.F64 R14, R21 ;  /* 0x00000015000e7312 */ /* 0x000e620000201c00 */
[----:B----4-:R-:W-:Y:S01]  /*0ac0*/  IMAD R16, R16, R7, RZ ;  /* 0x0000000710107224 */ /* 0x010fe200078e02ff */
[----:B0-----:R-:W-:-:S06]  /*0ad0*/  DADD R24, R22, R24 ;  /* 0x0000000016187229 */ /* 0x001fcc0000000018 */
[----:B------:R-:W0:Y:S01]  /*0ae0*/  I2F.F64 R16, R16 ;  /* 0x0000001000107312 */ /* 0x000e220000201c00 */
[----:B-----5:R-:W-:Y:S01]  /*0af0*/  IMAD R6, R19, R4, RZ ;  /* 0x0000000413067224 */ /* 0x020fe200078e02ff */
[----:B-1----:R-:W-:-:S06]  /*0b00*/  DADD R14, R24, R14 ;  /* 0x00000000180e7229 */ /* 0x002fcc000000000e */
[----:B------:R-:W1:Y:S02]  /*0b10*/  I2F.F64 R22, R6 ;  /* 0x0000000600167312 */ /* 0x000e640000201c00 */
[----:B0-----:R-:W-:-:S08]  /*0b20*/  DADD R14, R14, R16 ;  /* 0x000000000e0e7229 */ /* 0x001fd00000000010 */
[----:B-1----:R-:W-:-:S11]  /*0b30*/  DADD R22, R14, R22 ;  /* 0x000000000e167229 */ /* 0x002fd60000000016 */
.L_x_5:
[----:B------:R-:W-:Y:S05]  /*0b40*/  BRA.U !UP0, `(.L_x_2) ;  /* 0x0000000108ec7547 */ /* 0x000fea000b800000 */
[----:B------:R-:W-:Y:S02]  /*0b50*/  UISETP.NE.U32.AND UP1, UPT, UR9, 0x1, UPT ;  /* 0x000000010900788c */ /* 0x000fe4000bf25070 */
[----:B------:R-:W-:Y:S02]  /*0b60*/  ULOP3.LUT UR6, UR8, 0x1, URZ, 0xc0, !UPT ;  /* 0x0000000108067892 */ /* 0x000fe4000f8ec0ff */
[----:B------:R-:W-:Y:S02]  /*0b70*/  UISETP.NE.AND.EX UP1, UPT, URZ, URZ, UPT, UP1 ;  /* 0x000000ffff00728c */ /* 0x000fe4000bf25310 */
[----:B------:R-:W-:-:S04]  /*0b80*/  UISETP.NE.U32.AND UP0, UPT, UR6, 0x1, UPT ;  /* 0x000000010600788c */ /* 0x000fc8000bf05070 */
[----:B------:R-:W-:-:S03]  /*0b90*/  UISETP.NE.U32.AND.EX UP0, UPT, URZ, URZ, UPT, UP0 ;  /* 0x000000ffff00728c */ /* 0x000fc6000bf05100 */
[----:B------:R-:W-:Y:S08]  /*0ba0*/  BRA.U !UP1, `(.L_x_6) ;  /* 0x0000000109847547 */ /* 0x000ff0000b800000 */
[----:B------:R-:W0:Y:S01]  /*0bb0*/  LDCU.64 UR6, c[0x0][0x388] ;  /* 0x00007100ff0677ac */ /* 0x000e220008000a00 */
[----:B------:R-:W-:Y:S01]  /*0bc0*/  IMAD R4, R8, UR5, RZ ;  /* 0x0000000508047c24 */ /* 0x000fe2000f8e02ff */
[----:B------:R-:W-:Y:S01]  /*0bd0*/  IADD3 R3, P0, PT, R12, UR4, RZ ;  /* 0x000000040c037c10 */ /* 0x000fe2000ff1e0ff */
[----:B------:R-:W-:Y:S01]  /*0be0*/  IMAD.WIDE.U32 R6, R8, UR4, R10 ;  /* 0x0000000408067c25 */ /* 0x000fe2000f8e000a */
[----:B------:R-:W1:Y:S02]  /*0bf0*/  LDCU.64 UR8, c[0x0][0x390] ;  /* 0x00007200ff0877ac */ /* 0x000e640008000a00 */
[----:B------:R-:W-:Y:S01]  /*0c00*/  IADD3.X R14, PT, PT, R2, UR5, RZ, P0, !PT ;  /* 0x00000005020e7c10 */ /* 0x000fe200087fe4ff */
[----:B------:R-:W-:Y:S01]  /*0c10*/  IMAD R15, R9, UR4, R4 ;  /* 0x00000004090f7c24 */ /* 0x000fe2000f8e0204 */
[----:B------:R-:W-:-:S03]  /*0c20*/  UIADD3 UR12, UPT, UPT, UR4, 0x1, URZ ;  /* 0x00000001040c7890 */ /* 0x000fc6000fffe0ff */
[----:B------:R-:W-:-:S03]  /*0c30*/  IMAD.IADD R15, R7, 0x1, R15 ;  /* 0x00000001070f7824 */ /* 0x000fc600078e020f */
[----:B------:R-:W-:Y:S02]  /*0c40*/  IADD3 R17, P1, PT, R12, UR12, RZ ;  /* 0x0000000c0c117c10 */ /* 0x000fe4000ff3e0ff */
[----:B0-----:R-:W-:-:S03]  /*0c50*/  LEA R4, P0, R3, UR6, 0x2 ;  /* 0x0000000603047c11 */ /* 0x001fc6000f8010ff */
[----:B------:R-:W-:Y:S01]  /*0c60*/  IMAD.X R18, RZ, RZ, R2, P1 ;  /* 0x000000ffff127224 */ /* 0x000fe200008e0602 */
[----:B------:R-:W-:Y:S02]  /*0c70*/  LEA R16, P1, R17, UR6, 0x2 ;  /* 0x0000000611107c11 */ /* 0x000fe4000f8210ff */
[----:B------:R-:W-:Y:S02]  /*0c80*/  LEA.HI.X R5, R3, UR7, R14, 0x2, P0 ;  /* 0x0000000703057c11 */ /* 0x000fe400080f140e */
[C---:B-1----:R-:W-:Y:S02]  /*0c90*/  LEA R14, P0, R6.reuse, UR8, 0x2 ;  /* 0x00000008060e7c11 */ /* 0x042fe4000f8010ff */
[----:B------:R-:W-:Y:S01]  /*0ca0*/  LEA.HI.X R17, R17, UR7, R18, 0x2, P1 ;  /* 0x0000000711117c11 */ /* 0x000fe200088f1412 */
[----:B------:R-:W2:Y:S01]  /*0cb0*/  LDG.E R4, desc[UR10][R4.64] ;  /* 0x0000000a04047981 */ /* 0x000ea2000c1e1900 */
[----:B------:R-:W-:Y:S01]  /*0cc0*/  LEA.HI.X R15, R6, UR9, R15, 0x2, P0 ;  /* 0x00000009060f7c11 */ /* 0x000fe200080f140f */
[----:B------:R-:W-:-:S02]  /*0cd0*/  IMAD.WIDE.U32 R6, R8, UR12, R10 ;  /* 0x0000000c08067c25 */ /* 0x000fc4000f8e000a */
[----:B------:R-:W3:Y:S02]  /*0ce0*/  LDG.E R16, desc[UR10][R16.64] ;  /* 0x0000000a10107981 */ /* 0x000ee4000c1e1900 */
[----:B------:R-:W-:Y:S01]  /*0cf0*/  IMAD R3, R9, UR12, R7 ;  /* 0x0000000c09037c24 */ /* 0x000fe2000f8e0207 */
[C---:B------:R-:W-:Y:S01]  /*0d00*/  LEA R18, P0, R6.reuse, UR8, 0x2 ;  /* 0x0000000806127c11 */ /* 0x040fe2000f8010ff */
[----:B------:R-:W2:Y:S03]  /*0d10*/  LDG.E R15, desc[UR10][R14.64] ;  /* 0x0000000a0e0f7981 */ /* 0x000ea6000c1e1900 */
[----:B------:R-:W-:-:S06]  /*0d20*/  LEA.HI.X R19, R6, UR9, R3, 0x2, P0 ;  /* 0x0000000906137c11 */ /* 0x000fcc00080f1403 */
[----:B------:R-:W3:Y:S01]  /*0d30*/  LDG.E R19, desc[UR10][R18.64] ;  /* 0x0000000a12137981 */ /* 0x000ee2000c1e1900 */
[----:B------:R-:W-:Y:S01]  /*0d40*/  UIADD3 UR4, UPT, UPT, UR4, 0x2, URZ ;  /* 0x0000000204047890 */ /* 0x000fe2000fffe0ff */
[----:B------:R-:W-:Y:S01]  /*0d50*/  UMOV UR5, URZ ;  /* 0x000000ff00057c82 */ /* 0x000fe20008000000 */
[----:B--2---:R-:W-:-:S04]  /*0d60*/  IMAD R3, R4, R15, RZ ;  /* 0x0000000f04037224 */ /* 0x004fc800078e02ff */
[----:B------:R-:W0:Y:S01]  /*0d70*/  I2F.F64 R6, R3 ;  /* 0x0000000300067312 */ /* 0x000e220000201c00 */
[----:B---3--:R-:W-:-:S07]  /*0d80*/  IMAD R20, R16, R19, RZ ;  /* 0x0000001310147224 */ /* 0x008fce00078e02ff */
[----:B------:R-:W1:Y:S01]  /*0d90*/  I2F.F64 R20, R20 ;  /* 0x0000001400147312 */ /* 0x000e620000201c00 */
[----:B0-----:R-:W-:-:S08]  /*0da0*/  DADD R6, R22, R6 ;  /* 0x0000000016067229 */ /* 0x001fd00000000006 */
[----:B-1----:R-:W-:-:S11]  /*0db0*/  DADD R22, R6, R20 ;  /* 0x0000000006167229 */ /* 0x002fd60000000014 */
.L_x_6:
[----:B------:R-:W-:Y:S05]  /*0dc0*/  BRA.U UP0, `(.L_x_2) ;  /* 0x00000001004c7547 */ /* 0x000fea000b800000 */
[----:B------:R-:W0:Y:S01]  /*0dd0*/  LDCU.64 UR6, c[0x0][0x388] ;  /* 0x00007100ff0677ac */ /* 0x000e220008000a00 */
[----:B------:R-:W-:Y:S01]  /*0de0*/  IMAD R4, R8, UR5, RZ ;  /* 0x0000000508047c24 */ /* 0x000fe2000f8e02ff */
[----:B------:R-:W-:Y:S01]  /*0df0*/  IADD3 R13, P0, PT, R12, UR4, RZ ;  /* 0x000000040c0d7c10 */ /* 0x000fe2000ff1e0ff */
[----:B------:R-:W-:Y:S01]  /*0e00*/  IMAD.MOV.U32 R6, RZ, RZ, R10 ;  /* 0x000000ffff067224 */ /* 0x000fe200078e000a */
[----:B------:R-:W1:Y:S01]  /*0e10*/  LDCU.64 UR8, c[0x0][0x390] ;  /* 0x00007200ff0877ac */ /* 0x000e620008000a00 */
[----:B------:R-:W-:Y:S01]  /*0e20*/  IMAD.MOV.U32 R7, RZ, RZ, R11 ;  /* 0x000000ffff077224 */ /* 0x000fe200078e000b */
[----:B------:R-:W-:Y:S01]  /*0e30*/  IADD3.X R2, PT, PT, R2, UR5, RZ, P0, !PT ;  /* 0x0000000502027c10 */ /* 0x000fe200087fe4ff */
[----:B------:R-:W-:Y:S02]  /*0e40*/  IMAD R3, R9, UR4, R4 ;  /* 0x0000000409037c24 */ /* 0x000fe4000f8e0204 */
[----:B------:R-:W-:-:S04]  /*0e50*/  IMAD.WIDE.U32 R6, R8, UR4, R6 ;  /* 0x0000000408067c25 */ /* 0x000fc8000f8e0006 */
[----:B------:R-:W-:Y:S01]  /*0e60*/  IMAD.IADD R3, R7, 0x1, R3 ;  /* 0x0000000107037824 */ /* 0x000fe200078e0203 */
[C---:B0-----:R-:W-:Y:S02]  /*0e70*/  LEA R4, P0, R13.reuse, UR6, 0x2 ;  /* 0x000000060d047c11 */ /* 0x041fe4000f8010ff */
[C---:B-1----:R-:W-:Y:S02]  /*0e80*/  LEA R12, P1, R6.reuse, UR8, 0x2 ;  /* 0x00000008060c7c11 */ /* 0x042fe4000f8210ff */
[----:B------:R-:W-:Y:S02]  /*0e90*/  LEA.HI.X R5, R13, UR7, R2, 0x2, P0 ;  /* 0x000000070d057c11 */ /* 0x000fe400080f1402 */
[----:B------:R-:W-:-:S03]  /*0ea0*/  LEA.HI.X R13, R6, UR9, R3, 0x2, P1 ;  /* 0x00000009060d7c11 */ /* 0x000fc600088f1403 */
[----:B------:R-:W2:Y:S04]  /*0eb0*/  LDG.E R4, desc[UR10][R4.64] ;  /* 0x0000000a04047981 */ /* 0x000ea8000c1e1900 */
[----:B------:R-:W2:Y:S02]  /*0ec0*/  LDG.E R13, desc[UR10][R12.64] ;  /* 0x0000000a0c0d7981 */ /* 0x000ea4000c1e1900 */
[----:B--2---:R-:W-:-:S06]  /*0ed0*/  IMAD R2, R4, R13, RZ ;  /* 0x0000000d04027224 */ /* 0x004fcc00078e02ff */
[----:B------:R-:W0:Y:S02]  /*0ee0*/  I2F.F64 R2, R2 ;  /* 0x0000000200027312 */ /* 0x000e240000201c00 */
[----:B0-----:R-:W-:-:S11]  /*0ef0*/  DADD R22, R22, R2 ;  /* 0x0000000016167229 */ /* 0x001fd60000000002 */
.L_x_2:
[----:B------:R-:W0:Y:S01]  /*0f00*/  LDCU.64 UR4, c[0x0][0x380] ;  /* 0x00007000ff0477ac */ /* 0x000e220008000a00 */
[----:B------:R-:W-:Y:S01]  /*0f10*/  IMAD.MOV.U32 R2, RZ, RZ, R10 ;  /* 0x000000ffff027224 */ /* 0x000fe200078e000a */
[----:B------:R-:W1:Y:S01]  /*0f20*/  F2I.F64.TRUNC R23, R22 ;  /* 0x0000001600177311 */ /* 0x000e62000030d100 */
[----:B------:R-:W-:Y:S02]  /*0f30*/  IMAD.MOV.U32 R3, RZ, RZ, R11 ;  /* 0x000000ffff037224 */ /* 0x000fe400078e000b */
[----:B------:R-:W-:-:S04]  /*0f40*/  IMAD.WIDE.U32 R2, R0, R8, R2 ;  /* 0x0000000800027225 */ /* 0x000fc800078e0002 */
[----:B------:R-:W-:Y:S01]  /*0f50*/  IMAD R9, R0, R9, R3 ;  /* 0x0000000900097224 */ /* 0x000fe200078e0203 */
[----:B0-----:R-:W-:-:S04]  /*0f60*/  LEA R4, P0, R2, UR4, 0x2 ;  /* 0x0000000402047c11 */ /* 0x001fc8000f8010ff */
[----:B------:R-:W-:-:S05]  /*0f70*/  LEA.HI.X R5, R2, UR5, R9, 0x2, P0 ;  /* 0x0000000502057c11 */ /* 0x000fca00080f1409 */
[----:B-1----:R-:W-:Y:S01]  /*0f80*/  STG.E desc[UR10][R4.64], R23 ;  /* 0x0000001704007986 */ /* 0x002fe2000c10190a */
[----:B------:R-:W-:Y:S05]  /*0f90*/  EXIT ;  /* 0x000000000000794d */ /* 0x000fea0003800000 */
.L_x_7:
        /* <DEDUP_REMOVED lines=14> */
.L_x_10:


//--------------------- .nv.shared.reserved.0     --------------------------
	.section	.nv.shared.reserved.0,"aw",@nobits
	.weak		__nv_reservedSMEM_offset_0_alias
	.size		__nv_reservedSMEM_offset_0_alias, 0, 64
	.other		__nv_reservedSMEM_offset_0_alias,@"STO_CUDA_RESERVED_SHARED STV_DEFAULT"
__nv_reservedSMEM_offset_0_alias:
	.zero		0
	.zero		64


//--------------------- .nv.constant0._Z20VectorMatBInitializePimm --------------------------
	.section	.nv.constant0._Z20VectorMatBInitializePimm,"a",@progbits
	.sectionflags	@""
	.align	4
.nv.constant0._Z20VectorMatBInitializePimm:
	.zero		920


//--------------------- .nv.constant0._Z20VectorMatAInitializePimm --------------------------
	.section	.nv.constant0._Z20VectorMatAInitializePimm,"a",@progbits
	.sectionflags	@""
	.align	4
.nv.constant0._Z20VectorMatAInitializePimm:
	.zero		920


//--------------------- .nv.constant0._Z15VectorMulKernelPiS_S_mmm --------------------------
	.section	.nv.constant0._Z15VectorMulKernelPiS_S_mmm,"a",@progbits
	.sectionflags	@""
	.align	4
.nv.constant0._Z15VectorMulKernelPiS_S_mmm:
	.zero		944


//--------------------- SYMBOLS --------------------------

	.type		.nv.reservedSmem.offset0,@object
	.size		.nv.reservedSmem.offset0,0x4
